	.headerflags	@"EF_CUDA_TEXMODE_UNIFIED EF_CUDA_64BIT_ADDRESS EF_CUDA_ACCELERATORS EF_CUDA_SM90 EF_CUDA_VIRTUAL_SM(EF_CUDA_SM90)"
	.elftype	@"ET_EXEC"


//--------------------- .nv.info                  --------------------------
	.section	.nv.info,"",@"SHT_CUDA_INFO"
	.align	4


	//----- nvinfo : EIATTR_REGCOUNT
	.align		4
        /*0000*/ 	.byte	0x04, 0x2f
        /*0002*/ 	.short	(.L_3 - .L_2)
	.align		4
.L_2:
        /*0004*/ 	.word	index@(triton_poi_fused__native_batch_norm_legit_no_training_relu_3)
        /*0008*/ 	.word	0x00000012


	//----- nvinfo : EIATTR_MIN_STACK_SIZE
	.align		4
.L_3:
        /*000c*/ 	.byte	0x04, 0x12
        /*000e*/ 	.short	(.L_5 - .L_4)
	.align		4
.L_4:
        /*0010*/ 	.word	index@(triton_poi_fused__native_batch_norm_legit_no_training_relu_3)
        /*0014*/ 	.word	0x00000000


	//----- nvinfo : EIATTR_FRAME_SIZE
	.align		4
.L_5:
        /*0018*/ 	.byte	0x04, 0x11
        /*001a*/ 	.short	(.L_7 - .L_6)
	.align		4
.L_6:
        /*001c*/ 	.word	index@(triton_poi_fused__native_batch_norm_legit_no_training_relu_3)
        /*0020*/ 	.word	0x00000000


	//----- nvinfo : EIATTR_MIN_STACK_SIZE
	.align		4
.L_7:
        /*0024*/ 	.byte	0x04, 0x12
        /*0026*/ 	.short	(.L_9 - .L_8)
	.align		4
.L_8:
        /*0028*/ 	.word	index@(triton_poi_fused__native_batch_norm_legit_no_training_relu_3)
        /*002c*/ 	.word	0x00000000
.L_9:


//--------------------- .nv.info.triton_poi_fused__native_batch_norm_legit_no_training_relu_3 --------------------------
	.section	.nv.info.triton_poi_fused__native_batch_norm_legit_no_training_relu_3,"",@"SHT_CUDA_INFO"
	.sectionflags	@""
	.align	4


	//----- nvinfo : EIATTR_CUDA_API_VERSION
	.align		4
        /*0000*/ 	.byte	0x04, 0x37
        /*0002*/ 	.short	(.L_11 - .L_10)
.L_10:
        /*0004*/ 	.word	0x0000007c


	//----- nvinfo : EIATTR_KPARAM_INFO
	.align		4
.L_11:
        /*0008*/ 	.byte	0x04, 0x17
        /*000a*/ 	.short	(.L_13 - .L_12)
.L_12:
        /*000c*/ 	.word	0x00000000
        /*0010*/ 	.short	0x0006
        /*0012*/ 	.short	0x0030
        /*0014*/ 	.byte	0x00, 0xf0, 0x11, 0x00


	//----- nvinfo : EIATTR_KPARAM_INFO
	.align		4
.L_13:
        /*0018*/ 	.byte	0x04, 0x17
        /*001a*/ 	.short	(.L_15 - .L_14)
.L_14:
        /*001c*/ 	.word	0x00000000
        /*0020*/ 	.short	0x0005
        /*0022*/ 	.short	0x0028
        /*0024*/ 	.byte	0x00, 0xf4, 0x21, 0x00


	//----- nvinfo : EIATTR_KPARAM_INFO
	.align		4
.L_15:
        /*0028*/ 	.byte	0x04, 0x17
        /*002a*/ 	.short	(.L_17 - .L_16)
.L_16:
        /*002c*/ 	.word	0x00000000
        /*0030*/ 	.short	0x0004
        /*0032*/ 	.short	0x0020
        /*0034*/ 	.byte	0x00, 0xf4, 0x21, 0x00


	//----- nvinfo : EIATTR_KPARAM_INFO
	.align		4
.L_17:
        /*0038*/ 	.byte	0x04, 0x17
        /*003a*/ 	.short	(.L_19 - .L_18)
.L_18:
        /*003c*/ 	.word	0x00000000
        /*0040*/ 	.short	0x0003
        /*0042*/ 	.short	0x0018
        /*0044*/ 	.byte	0x00, 0xf4, 0x21, 0x00


	//----- nvinfo : EIATTR_KPARAM_INFO
	.align		4
.L_19:
        /*0048*/ 	.byte	0x04, 0x17
        /*004a*/ 	.short	(.L_21 - .L_20)
.L_20:
        /*004c*/ 	.word	0x00000000
        /*0050*/ 	.short	0x0002
        /*0052*/ 	.short	0x0010
        /*0054*/ 	.byte	0x00, 0xf4, 0x21, 0x00


	//----- nvinfo : EIATTR_KPARAM_INFO
	.align		4
.L_21:
        /*0058*/ 	.byte	0x04, 0x17
        /*005a*/ 	.short	(.L_23 - .L_22)
.L_22:
        /*005c*/ 	.word	0x00000000
        /*0060*/ 	.short	0x0001
        /*0062*/ 	.short	0x0008
        /*0064*/ 	.byte	0x00, 0xf4, 0x21, 0x00


	//----- nvinfo : EIATTR_KPARAM_INFO
	.align		4
.L_23:
        /*0068*/ 	.byte	0x04, 0x17
        /*006a*/ 	.short	(.L_25 - .L_24)
.L_24:
        /*006c*/ 	.word	0x00000000
        /*0070*/ 	.short	0x0000
        /*0072*/ 	.short	0x0000
        /*0074*/ 	.byte	0x00, 0xf4, 0x21, 0x00


	//----- nvinfo : EIATTR_SPARSE_MMA_MASK
	.align		4
.L_25:
        /*0078*/ 	.byte	0x03, 0x50
        /*007a*/ 	.short	0x0000


	//----- nvinfo : EIATTR_MAXREG_COUNT
	.align		4
        /*007c*/ 	.byte	0x03, 0x1b
        /*007e*/ 	.short	0x00ff


	//----- nvinfo : EIATTR_EXIT_INSTR_OFFSETS
	.align		4
        /*0080*/ 	.byte	0x04, 0x1c
        /*0082*/ 	.short	(.L_27 - .L_26)


	//   ....[0]....
.L_26:
        /*0084*/ 	.word	0x000003d0


	//----- nvinfo : EIATTR_REQNTID
	.align		4
.L_27:
        /*0088*/ 	.byte	0x04, 0x10
        /*008a*/ 	.short	(.L_29 - .L_28)
.L_28:
        /*008c*/ 	.word	0x00000100
        /*0090*/ 	.word	0x00000001
        /*0094*/ 	.word	0x00000001


	//----- nvinfo : EIATTR_CBANK_PARAM_SIZE
	.align		4
.L_29:
        /*0098*/ 	.byte	0x03, 0x19
        /*009a*/ 	.short	0x0034


	//----- nvinfo : EIATTR_PARAM_CBANK
	.align		4
        /*009c*/ 	.byte	0x04, 0x0a
        /*009e*/ 	.short	(.L_31 - .L_30)
	.align		4
.L_30:
        /*00a0*/ 	.word	index@(.nv.constant0.triton_poi_fused__native_batch_norm_legit_no_training_relu_3)
        /*00a4*/ 	.short	0x0210
        /*00a6*/ 	.short	0x0034


	//----- nvinfo : EIATTR_SW_WAR
	.align		4
.L_31:
        /*00a8*/ 	.byte	0x04, 0x36
        /*00aa*/ 	.short	(.L_33 - .L_32)
.L_32:
        /*00ac*/ 	.word	0x00000008
.L_33:


//--------------------- .nv.callgraph             --------------------------
	.section	.nv.callgraph,"",@"SHT_CUDA_CALLGRAPH"
	.align	4
	.sectionentsize	8
	.align		4
        /*0000*/ 	.word	0x00000000
	.align		4
        /*0004*/ 	.word	0xffffffff
	.align		4
        /*0008*/ 	.word	0x00000000
	.align		4
        /*000c*/ 	.word	0xfffffffe
	.align		4
        /*0010*/ 	.word	0x00000000
	.align		4
        /*0014*/ 	.word	0xfffffffd
	.align		4
        /*0018*/ 	.word	0x00000000
	.align		4
        /*001c*/ 	.word	0xfffffffc


//--------------------- .nv.constant4             --------------------------
	.section	.nv.constant4,"a",@progbits
	.align	8
	.align		8
.nv.constant4:
        /*0000*/ 	.dword	_$_str
	.align		8
        /*0008*/ 	.dword	_$_str_$_2


//--------------------- .text.triton_poi_fused__native_batch_norm_legit_no_training_relu_3 --------------------------
	.section	.text.triton_poi_fused__native_batch_norm_legit_no_training_relu_3,"ax",@progbits
	.align	128
        .global         triton_poi_fused__native_batch_norm_legit_no_training_relu_3
        .type           triton_poi_fused__native_batch_norm_legit_no_training_relu_3,@function
        .size           triton_poi_fused__native_batch_norm_legit_no_training_relu_3,(.L_x_1 - triton_poi_fused__native_batch_norm_legit_no_training_relu_3)
        .other          triton_poi_fused__native_batch_norm_legit_no_training_relu_3,@"STO_CUDA_ENTRY STV_DEFAULT"
triton_poi_fused__native_batch_norm_legit_no_training_relu_3:
.text.triton_poi_fused__native_batch_norm_legit_no_training_relu_3:
[----:B------:R-:W-:Y:S01]  /*0000*/  LDC R1, c[0x0][0x28] ;  /* 0x00000a00ff017b82 */ /* 0x000fe20000000800 */
[----:B------:R-:W1:Y:S07]  /*0010*/  S2R R0, SR_TID.X ;  /* 0x0000000000007919 */ /* 0x000e6e0000002100 */
[----:B------:R-:W2:Y:S01]  /*0020*/  LDC.64 R2, c[0x0][0x220] ;  /* 0x00008800ff027b82 */ /* 0x000ea20000000a00 */
[----:B------:R-:W-:Y:S01]  /*0030*/  ULDC.64 UR4, c[0x0][0x208] ;  /* 0x0000820000047ab9 */ /* 0x000fe20000000a00 */
[----:B------:R-:W3:Y:S06]  /*0040*/  S2R R7, SR_CTAID.X ;  /* 0x0000000000077919 */ /* 0x000eec0000002500 */
[----:B------:R-:W4:Y:S08]  /*0050*/  LDC.64 R8, c[0x0][0x228] ;  /* 0x00008a00ff087b82 */ /* 0x000f300000000a00 */
[----:B------:R-:W5:Y:S01]  /*0060*/  LDC.64 R10, c[0x0][0x230] ;  /* 0x00008c00ff0a7b82 */ /* 0x000f620000000a00 */
[----:B-1----:R-:W-:-:S02]  /*0070*/  SHF.L.U32 R0, R0, 0x1, RZ ;  /* 0x0000000100007819 */ /* 0x002fc400000006ff */
[----:B---3--:R-:W-:Y:S02]  /*0080*/  SHF.R.S32.HI R5, RZ, 0x16, R7 ;  /* 0x00000016ff057819 */ /* 0x008fe40000011407 */
[----:B------:R-:W-:Y:S02]  /*0090*/  LOP3.LUT R0, R0, 0x1fe, RZ, 0xc0, !PT ;  /* 0x000001fe00007812 */ /* 0x000fe400078ec0ff */
[----:B------:R-:W-:Y:S02]  /*00a0*/  SGXT R5, R5, 0x1 ;  /* 0x000000010505781a */ /* 0x000fe40000000200 */
[----:B------:R-:W-:Y:S02]  /*00b0*/  LEA R0, R7, R0, 0x9 ;  /* 0x0000000007007211 */ /* 0x000fe400078e48ff */
[----:B------:R-:W1:Y:S02]  /*00c0*/  LDC.64 R6, c[0x0][0x218] ;  /* 0x00008600ff067b82 */ /* 0x000e640000000a00 */
[----:B------:R-:W-:-:S04]  /*00d0*/  LEA.HI R5, R5, R0, RZ, 0x6 ;  /* 0x0000000005057211 */ /* 0x000fc800078f30ff */
[----:B------:R-:W-:-:S04]  /*00e0*/  LOP3.LUT R5, R5, 0xffffffc0, RZ, 0xc0, !PT ;  /* 0xffffffc005057812 */ /* 0x000fc800078ec0ff */
[----:B------:R-:W-:Y:S02]  /*00f0*/  IADD3 R13, R0, -R5, RZ ;  /* 0x80000005000d7210 */ /* 0x000fe40007ffe0ff */
[----:B------:R-:W3:Y:S03]  /*0100*/  LDC.64 R4, c[0x0][0x210] ;  /* 0x00008400ff047b82 */ /* 0x000ee60000000a00 */
[----:B--2---:R-:W-:-:S06]  /*0110*/  IMAD.WIDE R2, R13, 0x4, R2 ;  /* 0x000000040d027825 */ /* 0x004fcc00078e0202 */
[----:B------:R-:W2:Y:S01]  /*0120*/  LDG.E.EL.64 R2, desc[UR4][R2.64] ;  /* 0x0000000402027981 */ /* 0x000ea2000c2e1b00 */
[----:B-1----:R-:W-:-:S04]  /*0130*/  IMAD.WIDE R6, R13, 0x4, R6 ;  /* 0x000000040d067825 */ /* 0x002fc800078e0206 */
[C---:B----4-:R-:W-:Y:S02]  /*0140*/  IMAD.WIDE R8, R13.reuse, 0x4, R8 ;  /* 0x000000040d087825 */ /* 0x050fe400078e0208 */
[----:B------:R-:W4:Y:S02]  /*0150*/  LDG.E.EL.64 R6, desc[UR4][R6.64] ;  /* 0x0000000406067981 */ /* 0x000f24000c2e1b00 */
[----:B-----5:R-:W-:Y:S02]  /*0160*/  IMAD.WIDE R10, R13, 0x4, R10 ;  /* 0x000000040d0a7825 */ /* 0x020fe400078e020a */
[----:B------:R-:W5:Y:S02]  /*0170*/  LDG.E.EL.64 R8, desc[UR4][R8.64] ;  /* 0x0000000408087981 */ /* 0x000f64000c2e1b00 */
[----:B---3--:R-:W-:Y:S02]  /*0180*/  IMAD.WIDE R4, R0, 0x4, R4 ;  /* 0x0000000400047825 */ /* 0x008fe400078e0204 */
[----:B------:R-:W5:Y:S04]  /*0190*/  LDG.E.EL.64 R10, desc[UR4][R10.64] ;  /* 0x000000040a0a7981 */ /* 0x000f68000c2e1b00 */
[----:B------:R-:W4:Y:S01]  /*01a0*/  LDG.E.64 R4, desc[UR4][R4.64] ;  /* 0x0000000404047981 */ /* 0x000f22000c1e1b00 */
[----:B------:R-:W-:Y:S01]  /*01b0*/  HFMA2.MMA R14, -RZ, RZ, 1.625, 0 ;  /* 0x3e800000ff0e7435 */ /* 0x000fe200000001ff */
[----:B--2---:R-:W-:Y:S01]  /*01c0*/  FADD R2, R2, 9.9999997473787516356e-06 ;  /* 0x3727c5ac02027421 */ /* 0x004fe20000000000 */
[----:B------:R-:W-:-:S03]  /*01d0*/  FADD R3, R3, 9.9999997473787516356e-06 ;  /* 0x3727c5ac03037421 */ /* 0x000fc60000000000 */
[----:B------:R-:W1:Y:S08]  /*01e0*/  MUFU.SQRT R12, R2 ;  /* 0x00000002000c7308 */ /* 0x000e700000002000 */
[----:B------:R2:W3:Y:S01]  /*01f0*/  MUFU.SQRT R13, R3 ;  /* 0x00000003000d7308 */ /* 0x0004e20000002000 */
[C---:B-1----:R-:W-:Y:S02]  /*0200*/  FSETP.GT.AND P0, PT, R12.reuse, 8.50705917302346158658e+37, PT ;  /* 0x7e8000000c00780b */ /* 0x042fe40003f04000 */
[----:B------:R-:W-:Y:S01]  /*0210*/  FSETP.GEU.AND P2, PT, R12, 1.175494350822287508e-38, PT ;  /* 0x008000000c00780b */ /* 0x000fe20003f4e000 */
[----:B--2---:R-:W1:Y:S01]  /*0220*/  LDC.64 R2, c[0x0][0x238] ;  /* 0x00008e00ff027b82 */ /* 0x004e620000000a00 */
[----:B---3--:R-:W-:-:S02]  /*0230*/  FSETP.GT.AND P1, PT, R13, 8.50705917302346158658e+37, PT ;  /* 0x7e8000000d00780b */ /* 0x008fc40003f24000 */
[----:B------:R-:W-:-:S07]  /*0240*/  FSETP.GEU.AND P3, PT, R13, 1.175494350822287508e-38, PT ;  /* 0x008000000d00780b */ /* 0x000fce0003f6e000 */
[----:B------:R-:W-:-:S04]  /*0250*/  @P0 FMUL R12, R12, 0.25 ;  /* 0x3e8000000c0c0820 */ /* 0x000fc80000400000 */
[----:B------:R-:W-:Y:S01]  /*0260*/  @!P2 FMUL R12, R12, 16777216 ;  /* 0x4b8000000c0ca820 */ /* 0x000fe20000400000 */
[----:B------:R-:W-:-:S04]  /*0270*/  @P1 FMUL R13, R13, 0.25 ;  /* 0x3e8000000d0d1820 */ /* 0x000fc80000400000 */
[----:B------:R-:W-:Y:S01]  /*0280*/  @!P3 FMUL R13, R13, 16777216 ;  /* 0x4b8000000d0db820 */ /* 0x000fe20000400000 */
[----:B------:R-:W2:Y:S01]  /*0290*/  MUFU.RCP R12, R12 ;  /* 0x0000000c000c7308 */ /* 0x000ea20000001000 */
[----:B------:R-:W-:-:S07]  /*02a0*/  FSEL R15, R14, 1, P0 ;  /* 0x3f8000000e0f7808 */ /* 0x000fce0000000000 */
[----:B------:R-:W3:Y:S01]  /*02b0*/  MUFU.RCP R13, R13 ;  /* 0x0000000d000d7308 */ /* 0x000ee20000001000 */
[----:B------:R-:W-:Y:S01]  /*02c0*/  FSEL R14, R14, 1, P1 ;  /* 0x3f8000000e0e7808 */ /* 0x000fe20000800000 */
[----:B------:R-:W-:-:S04]  /*02d0*/  @!P2 FMUL R15, R15, 16777216 ;  /* 0x4b8000000f0fa820 */ /* 0x000fc80000400000 */
[----:B------:R-:W-:Y:S01]  /*02e0*/  @!P3 FMUL R14, R14, 16777216 ;  /* 0x4b8000000e0eb820 */ /* 0x000fe20000400000 */
[----:B----4-:R-:W-:Y:S01]  /*02f0*/  FADD R5, R5, -R7 ;  /* 0x8000000705057221 */ /* 0x010fe20000000000 */
[----:B------:R-:W-:Y:S01]  /*0300*/  FADD R4, R4, -R6 ;  /* 0x8000000604047221 */ /* 0x000fe20000000000 */
[----:B--2---:R-:W-:Y:S01]  /*0310*/  FMUL R15, R12, R15 ;  /* 0x0000000f0c0f7220 */ /* 0x004fe20000400000 */
[----:B---3--:R-:W-:-:S03]  /*0320*/  FMUL R14, R13, R14 ;  /* 0x0000000e0d0e7220 */ /* 0x008fc60000400000 */
[----:B------:R-:W-:Y:S01]  /*0330*/  FMUL R15, R4, R15 ;  /* 0x0000000f040f7220 */ /* 0x000fe20000400000 */
[----:B------:R-:W-:-:S03]  /*0340*/  FMUL R14, R5, R14 ;  /* 0x0000000e050e7220 */ /* 0x000fc60000400000 */
[----:B-----5:R-:W-:Y:S01]  /*0350*/  FFMA R8, R8, R15, R10 ;  /* 0x0000000f08087223 */ /* 0x020fe2000000000a */
[----:B------:R-:W-:-:S04]  /*0360*/  FFMA R9, R9, R14, R11 ;  /* 0x0000000e09097223 */ /* 0x000fc8000000000b */
[----:B------:R-:W-:Y:S02]  /*0370*/  FSETP.GEU.AND P0, PT, R8, RZ, PT ;  /* 0x000000ff0800720b */ /* 0x000fe40003f0e000 */
[C---:B------:R-:W-:Y:S01]  /*0380*/  FSETP.GEU.AND P1, PT, R9.reuse, RZ, PT ;  /* 0x000000ff0900720b */ /* 0x040fe20003f2e000 */
[----:B-1----:R-:W-:Y:S01]  /*0390*/  IMAD.WIDE R2, R0, 0x4, R2 ;  /* 0x0000000400027825 */ /* 0x002fe200078e0202 */
[----:B------:R-:W-:Y:S02]  /*03a0*/  FSEL R8, R8, RZ, P0 ;  /* 0x000000ff08087208 */ /* 0x000fe40000000000 */
[----:B------:R-:W-:-:S05]  /*03b0*/  FSEL R9, R9, RZ, P1 ;  /* 0x000000ff09097208 */ /* 0x000fca0000800000 */
[----:B------:R-:W-:Y:S01]  /*03c0*/  STG.E.64 desc[UR4][R2.64], R8 ;  /* 0x0000000802007986 */ /* 0x000fe2000c101b04 */
[----:B------:R-:W-:Y:S05]  /*03d0*/  EXIT ;  /* 0x000000000000794d */ /* 0x000fea0003800000 */
.L_x_0:
[----:B------:R-:W-:-:S00]  /*03e0*/  BRA `(.L_x_0) ;  /* 0xfffffffc00fc7947 */ /* 0x000fc0000383ffff */
[----:B------:R-:W-:-:S00]  /*03f0*/  NOP ;  /* 0x0000000000007918 */ /* 0x000fc00000000000 */
        /* <DEDUP_REMOVED lines=8> */
.L_x_1:


//--------------------- .nv.global.init           --------------------------
	.section	.nv.global.init,"aw",@progbits
.nv.global.init:
	.type		_$_str,@object
	.size		_$_str,(_$_str_$_2 - _$_str)
_$_str:
        /*0000*/ 	.byte	0x5f, 0x5f, 0x43, 0x55, 0x44, 0x41, 0x5f, 0x46, 0x54, 0x5a, 0x00
	.type		_$_str_$_2,@object
	.size		_$_str_$_2,(.L_1 - _$_str_$_2)
_$_str_$_2:
        /*000b*/ 	.byte	0x5f, 0x5f, 0x43, 0x55, 0x44, 0x41, 0x5f, 0x50, 0x52, 0x45, 0x43, 0x5f, 0x53, 0x51, 0x52, 0x54
        /*001b*/ 	.byte	0x00
.L_1:


//--------------------- .nv.constant0.triton_poi_fused__native_batch_norm_legit_no_training_relu_3 --------------------------
	.section	.nv.constant0.triton_poi_fused__native_batch_norm_legit_no_training_relu_3,"a",@progbits
	.sectionflags	@""
	.align	4
.nv.constant0.triton_poi_fused__native_batch_norm_legit_no_training_relu_3:
	.zero		580
